//
// Generated by NVIDIA NVVM Compiler
//
// Compiler Build ID: CL-36424714
// Cuda compilation tools, release 13.0, V13.0.88
// Based on NVVM 20.0.0
//

.version 9.0
.target sm_100
.address_size 64

	// .globl	default_function_kernel_1

.visible .entry default_function_kernel_1(
	.param .u64 .ptr .align 1 default_function_kernel_1_param_0,
	.param .u64 .ptr .align 1 default_function_kernel_1_param_1
)
.maxntid 16
{
	.reg .pred 	%p<21>;
	.reg .b32 	%r<31>;
	.reg .b32 	%f<83>;
	.reg .b64 	%rd<9>;

	ld.param.u64 	%rd1, [default_function_kernel_1_param_0];
	ld.param.u64 	%rd2, [default_function_kernel_1_param_1];
	cvta.to.global.u64 	%rd3, %rd2;
	mov.u32 	%r13, %ctaid.x;
	shl.b32 	%r14, %r13, 4;
	mov.u32 	%r15, %tid.x;
	or.b32  	%r1, %r14, %r15;
	mul.wide.u32 	%rd4, %r1, 4;
	add.s64 	%rd5, %rd3, %rd4;
	ld.global.nc.f32 	%f1, [%rd5];
	sin.approx.f32 	%f2, %f1;
	abs.f32 	%f3, %f2;
	fma.rn.f32 	%f26, %f2, %f2, 0f3F800000;
	rsqrt.approx.ftz.f32 	%f27, %f26;
	fma.rn.f32 	%f28, %f26, %f27, 0f3F800000;
	rcp.approx.ftz.f32 	%f29, %f28;
	mul.f32 	%f30, %f3, %f29;
	fma.rn.f32 	%f31, %f3, %f30, %f3;
	setp.gt.f32 	%p1, %f3, 0f4B000000;
	selp.f32 	%f4, %f3, %f31, %p1;
	mov.f32 	%f32, 0f3F800000;
	add.rz.f32 	%f33, %f4, %f32;
	mov.b32 	%r16, %f33;
	add.s32 	%r17, %r16, -1061158912;
	and.b32  	%r18, %r17, -8388608;
	mov.b32 	%r2, %f4;
	sub.s32 	%r19, %r2, %r18;
	mov.b32 	%f34, %r19;
	sub.s32 	%r20, 1082130432, %r18;
	mov.b32 	%f35, %r20;
	fma.rn.f32 	%f36, %f35, 0f3E800000, 0fBF800000;
	add.f32 	%f37, %f36, %f34;
	cvt.rn.f32.s32 	%f38, %r18;
	mul.f32 	%f39, %f38, 0f34000000;
	fma.rn.f32 	%f40, %f37, 0fBD39BF78, 0f3DD80012;
	fma.rn.f32 	%f41, %f40, %f37, 0fBE0778E0;
	fma.rn.f32 	%f42, %f41, %f37, 0f3E146475;
	fma.rn.f32 	%f43, %f42, %f37, 0fBE2A68DD;
	fma.rn.f32 	%f44, %f43, %f37, 0f3E4CAF9E;
	fma.rn.f32 	%f45, %f44, %f37, 0fBE800042;
	fma.rn.f32 	%f46, %f45, %f37, 0f3EAAAAE6;
	fma.rn.f32 	%f47, %f46, %f37, 0fBF000000;
	mul.f32 	%f48, %f37, %f47;
	fma.rn.f32 	%f49, %f48, %f37, %f37;
	fma.rn.f32 	%f79, %f39, 0f3F317218, %f49;
	setp.lt.u32 	%p2, %r2, 2139095040;
	@%p2 bra 	$L__BB0_2;
	setp.gt.s32 	%p3, %r2, -1082130432;
	fma.rn.f32 	%f50, %f4, 0f7F800000, 0f7F800000;
	selp.f32 	%f51, %f50, %f79, %p3;
	setp.eq.f32 	%p4, %f4, 0f00000000;
	selp.f32 	%f79, 0f80000000, %f51, %p4;
$L__BB0_2:
	setp.gt.f32 	%p5, %f3, 0f4B000000;
	add.f32 	%f52, %f79, 0f3F317218;
	selp.f32 	%f53, %f52, %f79, %p5;
	setp.num.f32 	%p6, %f3, %f3;
	copysign.f32 	%f54, %f2, %f53;
	selp.f32 	%f55, %f54, %f53, %p6;
	abs.f32 	%f8, %f55;
	abs.f32 	%f82, %f1;
	setp.lt.f32 	%p7, %f82, %f8;
	@%p7 bra 	$L__BB0_14;
	mul.f32 	%f10, %f8, 0f4B000000;
	setp.gtu.f32 	%p8, %f82, %f10;
	@%p8 bra 	$L__BB0_10;
	div.approx.f32 	%f56, %f82, %f8;
	cvt.rzi.f32.f32 	%f80, %f56;
	neg.f32 	%f12, %f8;
	fma.rn.f32 	%f13, %f12, %f80, %f82;
	mov.b32 	%r3, %f13;
	mov.b32 	%r21, %f8;
	setp.lt.u32 	%p9, %r3, %r21;
	@%p9 bra 	$L__BB0_9;
	setp.lt.u32 	%p10, %r3, -2147483647;
	@%p10 bra 	$L__BB0_7;
	add.f32 	%f61, %f80, 0fBF800000;
	setp.lt.f32 	%p13, %f13, %f12;
	add.f32 	%f62, %f61, 0fBF800000;
	selp.f32 	%f80, %f62, %f61, %p13;
	bra.uni 	$L__BB0_9;
$L__BB0_7:
	add.f32 	%f80, %f80, 0f3F800000;
	add.f32 	%f57, %f8, %f8;
	setp.ltu.f32 	%p11, %f13, %f57;
	@%p11 bra 	$L__BB0_9;
	add.f32 	%f58, %f80, 0f3F800000;
	fma.rn.f32 	%f59, %f8, 0fC0400000, %f13;
	setp.ge.f32 	%p12, %f59, 0f00000000;
	add.f32 	%f60, %f58, 0f3F800000;
	selp.f32 	%f80, %f60, %f58, %p12;
$L__BB0_9:
	fma.rn.f32 	%f82, %f12, %f80, %f82;
	bra.uni 	$L__BB0_14;
$L__BB0_10:
	mov.b32 	%r4, %f82;
	mov.b32 	%r22, %f10;
	and.b32  	%r5, %r22, -8388608;
	and.b32  	%r23, %r4, 8388607;
	or.b32  	%r29, %r23, 1065353216;
	and.b32  	%r24, %r22, 8388607;
	or.b32  	%r7, %r24, 1065353216;
	mov.b32 	%f81, %r29;
	sub.s32 	%r25, %r4, %r5;
	add.s32 	%r26, %r25, 192937984;
	and.b32  	%r30, %r26, -8388608;
	setp.eq.s32 	%p14, %r30, 0;
	@%p14 bra 	$L__BB0_13;
	mov.b32 	%f63, %r7;
	rcp.approx.ftz.f32 	%f20, %f63;
	neg.f32 	%f21, %f63;
$L__BB0_12:
	min.u32 	%r27, %r30, 192937984;
	add.s32 	%r28, %r29, %r27;
	mov.b32 	%f64, %r28;
	mul.f32 	%f65, %f20, %f64;
	fma.rn.f32 	%f66, %f21, %f65, %f64;
	fma.rn.f32 	%f67, %f66, %f20, %f65;
	fma.rn.f32 	%f68, %f21, %f67, %f64;
	fma.rz.f32 	%f69, %f68, %f20, %f67;
	cvt.rzi.f32.f32 	%f70, %f69;
	fma.rn.f32 	%f81, %f21, %f70, %f64;
	sub.s32 	%r30, %r30, %r27;
	mov.b32 	%r29, %f81;
	setp.ne.s32 	%p15, %r30, 0;
	setp.ne.s32 	%p16, %r29, 0;
	and.pred  	%p17, %p15, %p16;
	@%p17 bra 	$L__BB0_12;
$L__BB0_13:
	mov.b32 	%f72, %r5;
	setp.leu.f32 	%p18, %f8, 0f00000000;
	setp.gt.u32 	%p19, %r4, 2139095039;
	selp.f32 	%f73, 0f7FFFFFFF, %f72, %p18;
	selp.f32 	%f74, 0f7FFFFFFF, %f73, %p19;
	mul.f32 	%f75, %f81, 0f34000000;
	mul.f32 	%f82, %f74, %f75;
$L__BB0_14:
	cvta.to.global.u64 	%rd6, %rd1;
	abs.f32 	%f76, %f82;
	setp.nan.f32 	%p20, %f76, %f76;
	copysign.f32 	%f77, %f1, %f82;
	selp.f32 	%f78, %f82, %f77, %p20;
	add.s64 	%rd8, %rd6, %rd4;
	st.global.f32 	[%rd8], %f78;
	ret;

}
	// .globl	default_function_kernel
.visible .entry default_function_kernel(
	.param .u64 .ptr .align 1 default_function_kernel_param_0,
	.param .u64 .ptr .align 1 default_function_kernel_param_1
)
{
	.reg .b32 	%r<2>;
	.reg .b32 	%f<3>;
	.reg .b64 	%rd<8>;

	ld.param.u64 	%rd1, [default_function_kernel_param_0];
	ld.param.u64 	%rd2, [default_function_kernel_param_1];
	cvta.to.global.u64 	%rd3, %rd1;
	cvta.to.global.u64 	%rd4, %rd2;
	mov.u32 	%r1, %ctaid.x;
	mul.wide.u32 	%rd5, %r1, 4;
	add.s64 	%rd6, %rd4, %rd5;
	ld.global.nc.f32 	%f1, [%rd6];
	sin.approx.f32 	%f2, %f1;
	add.s64 	%rd7, %rd3, %rd5;
	st.global.f32 	[%rd7], %f2;
	ret;

}


// ===== COMPILED SASS (sm_100) =====

	.target	sm_100

	.elftype	@"ET_EXEC"


//--------------------- .note.nv.tkinfo           --------------------------
	.section	.note.nv.tkinfo,"",@"SHT_NOTE"
	.sectionflags	@"SHF_NOTE_NV_TKINFO"
	.tkinfo
        /*0018*/ 	.word	0x00000002
        /*0030*/ 	.string	""
        /*0030*/ 	.string	"ptxas"
        /*0030*/ 	.string	"Cuda compilation tools, release 13.0, V13.0.88"
        /*0030*/ 	.string	"Build cuda_13.0.r13.0/compiler.36424714_0"
        /*0030*/ 	.string	"-arch sm_100 -m 64 "



//--------------------- .note.nv.cuinfo           --------------------------
	.section	.note.nv.cuinfo,"",@"SHT_NOTE"
	.sectionflags	@"SHF_NOTE_NV_CUINFO"
        /*0018*/ 	.short	0x0002
        /*001a*/ 	.short	0x0064
        /*001c*/ 	.short	0x0082
	.zero		2


//--------------------- .nv.info                  --------------------------
	.section	.nv.info,"",@"SHT_CUDA_INFO"
	.align	4


	//----- nvinfo : EIATTR_REGCOUNT
	.align		4
        /*0000*/ 	.byte	0x04, 0x2f
        /*0002*/ 	.short	(.L_1 - .L_0)
	.align		4
.L_0:
        /*0004*/ 	.word	index@(default_function_kernel_1)
        /*0008*/ 	.word	0x0000000f


	//----- nvinfo : EIATTR_FRAME_SIZE
	.align		4
.L_1:
        /*000c*/ 	.byte	0x04, 0x11
        /*000e*/ 	.short	(.L_3 - .L_2)
	.align		4
.L_2:
        /*0010*/ 	.word	index@(default_function_kernel_1)
        /*0014*/ 	.word	0x00000000


	//----- nvinfo : EIATTR_REGCOUNT
	.align		4
.L_3:
        /*0018*/ 	.byte	0x04, 0x2f
        /*001a*/ 	.short	(.L_5 - .L_4)
	.align		4
.L_4:
        /*001c*/ 	.word	index@(default_function_kernel)
        /*0020*/ 	.word	0x0000000c


	//----- nvinfo : EIATTR_FRAME_SIZE
	.align		4
.L_5:
        /*0024*/ 	.byte	0x04, 0x11
        /*0026*/ 	.short	(.L_7 - .L_6)
	.align		4
.L_6:
        /*0028*/ 	.word	index@(default_function_kernel)
        /*002c*/ 	.word	0x00000000


	//----- nvinfo : EIATTR_MIN_STACK_SIZE
	.align		4
.L_7:
        /*0030*/ 	.byte	0x04, 0x12
        /*0032*/ 	.short	(.L_9 - .L_8)
	.align		4
.L_8:
        /*0034*/ 	.word	index@(default_function_kernel)
        /*0038*/ 	.word	0x00000000


	//----- nvinfo : EIATTR_MIN_STACK_SIZE
	.align		4
.L_9:
        /*003c*/ 	.byte	0x04, 0x12
        /*003e*/ 	.short	(.L_11 - .L_10)
	.align		4
.L_10:
        /*0040*/ 	.word	index@(default_function_kernel_1)
        /*0044*/ 	.word	0x00000000
.L_11:


//--------------------- .nv.compat                --------------------------
	.section	.nv.compat,"",@"SHT_CUDA_COMPAT_INFO"
	.align	4
        /*0000*/ 	.byte	0x02, 0x09, 0x00, 0x00, 0x02, 0x02, 0x01, 0x00, 0x02, 0x05, 0x05, 0x00, 0x03, 0x07, 0x01, 0x01
        /*0010*/ 	.byte	0x02, 0x03, 0x00, 0x00, 0x02, 0x06, 0x01, 0x00, 0x04, 0x0b, 0x08, 0x00, 0x01, 0x00, 0x00, 0x00
        /*0020*/ 	.byte	0x00, 0x00, 0x00, 0x00


//--------------------- .nv.info.default_function_kernel --------------------------
	.section	.nv.info.default_function_kernel,"",@"SHT_CUDA_INFO"
	.sectionflags	@""
	.align	4


	//----- nvinfo : EIATTR_CUDA_API_VERSION
	.align		4
        /*0000*/ 	.byte	0x04, 0x37
        /*0002*/ 	.short	(.L_13 - .L_12)
.L_12:
        /*0004*/ 	.word	0x00000082


	//----- nvinfo : EIATTR_KPARAM_INFO
	.align		4
.L_13:
        /*0008*/ 	.byte	0x04, 0x17
        /*000a*/ 	.short	(.L_15 - .L_14)
.L_14:
        /*000c*/ 	.word	0x00000000
        /*0010*/ 	.short	0x0001
        /*0012*/ 	.short	0x0008
        /*0014*/ 	.byte	0x00, 0xf5, 0x21, 0x00


	//----- nvinfo : EIATTR_KPARAM_INFO
	.align		4
.L_15:
        /*0018*/ 	.byte	0x04, 0x17
        /*001a*/ 	.short	(.L_17 - .L_16)
.L_16:
        /*001c*/ 	.word	0x00000000
        /*0020*/ 	.short	0x0000
        /*0022*/ 	.short	0x0000
        /*0024*/ 	.byte	0x00, 0xf5, 0x21, 0x00


	//----- nvinfo : EIATTR_SPARSE_MMA_MASK
	.align		4
.L_17:
        /*0028*/ 	.byte	0x03, 0x50
        /*002a*/ 	.short	0x0000


	//----- nvinfo : EIATTR_MAXREG_COUNT
	.align		4
        /*002c*/ 	.byte	0x03, 0x1b
        /*002e*/ 	.short	0x00ff


	//----- nvinfo : EIATTR_MERCURY_ISA_VERSION
	.align		4
        /*0030*/ 	.byte	0x03, 0x5f
        /*0032*/ 	.short	0x0101


	//----- nvinfo : EIATTR_VRC_CTA_INIT_COUNT
	.align		4
        /*0034*/ 	.byte	0x02, 0x4a
	.zero		1
	.zero		1


	//----- nvinfo : EIATTR_EXIT_INSTR_OFFSETS
	.align		4
        /*0038*/ 	.byte	0x04, 0x1c
        /*003a*/ 	.short	(.L_19 - .L_18)


	//   ....[0]....
.L_18:
        /*003c*/ 	.word	0x000000b0


	//----- nvinfo : EIATTR_CBANK_PARAM_SIZE
	.align		4
.L_19:
        /*0040*/ 	.byte	0x03, 0x19
        /*0042*/ 	.short	0x0010


	//----- nvinfo : EIATTR_PARAM_CBANK
	.align		4
        /*0044*/ 	.byte	0x04, 0x0a
        /*0046*/ 	.short	(.L_21 - .L_20)
	.align		4
.L_20:
        /*0048*/ 	.word	index@(.nv.constant0.default_function_kernel)
        /*004c*/ 	.short	0x0380
        /*004e*/ 	.short	0x0010


	//----- nvinfo : EIATTR_SW_WAR
	.align		4
.L_21:
        /*0050*/ 	.byte	0x04, 0x36
        /*0052*/ 	.short	(.L_23 - .L_22)
.L_22:
        /*0054*/ 	.word	0x00000008
.L_23:


//--------------------- .nv.info.default_function_kernel_1 --------------------------
	.section	.nv.info.default_function_kernel_1,"",@"SHT_CUDA_INFO"
	.sectionflags	@""
	.align	4


	//----- nvinfo : EIATTR_CUDA_API_VERSION
	.align		4
        /*0000*/ 	.byte	0x04, 0x37
        /*0002*/ 	.short	(.L_25 - .L_24)
.L_24:
        /*0004*/ 	.word	0x00000082


	//----- nvinfo : EIATTR_KPARAM_INFO
	.align		4
.L_25:
        /*0008*/ 	.byte	0x04, 0x17
        /*000a*/ 	.short	(.L_27 - .L_26)
.L_26:
        /*000c*/ 	.word	0x00000000
        /*0010*/ 	.short	0x0001
        /*0012*/ 	.short	0x0008
        /*0014*/ 	.byte	0x00, 0xf5, 0x21, 0x00


	//----- nvinfo : EIATTR_KPARAM_INFO
	.align		4
.L_27:
        /*0018*/ 	.byte	0x04, 0x17
        /*001a*/ 	.short	(.L_29 - .L_28)
.L_28:
        /*001c*/ 	.word	0x00000000
        /*0020*/ 	.short	0x0000
        /*0022*/ 	.short	0x0000
        /*0024*/ 	.byte	0x00, 0xf5, 0x21, 0x00


	//----- nvinfo : EIATTR_SPARSE_MMA_MASK
	.align		4
.L_29:
        /*0028*/ 	.byte	0x03, 0x50
        /*002a*/ 	.short	0x0000


	//----- nvinfo : EIATTR_MAXREG_COUNT
	.align		4
        /*002c*/ 	.byte	0x03, 0x1b
        /*002e*/ 	.short	0x00ff


	//----- nvinfo : EIATTR_MERCURY_ISA_VERSION
	.align		4
        /*0030*/ 	.byte	0x03, 0x5f
        /*0032*/ 	.short	0x0101


	//----- nvinfo : EIATTR_VRC_CTA_INIT_COUNT
	.align		4
        /*0034*/ 	.byte	0x02, 0x4a
	.zero		1
	.zero		1


	//----- nvinfo : EIATTR_EXIT_INSTR_OFFSETS
	.align		4
        /*0038*/ 	.byte	0x04, 0x1c
        /*003a*/ 	.short	(.L_31 - .L_30)


	//   ....[0]....
.L_30:
        /*003c*/ 	.word	0x000007a0


	//----- nvinfo : EIATTR_MAX_THREADS
	.align		4
.L_31:
        /*0040*/ 	.byte	0x04, 0x05
        /*0042*/ 	.short	(.L_33 - .L_32)
.L_32:
        /*0044*/ 	.word	0x00000010
        /*0048*/ 	.word	0x00000001
        /*004c*/ 	.word	0x00000001


	//----- nvinfo : EIATTR_CRS_STACK_SIZE
	.align		4
.L_33:
        /*0050*/ 	.byte	0x04, 0x1e
        /*0052*/ 	.short	(.L_35 - .L_34)
.L_34:
        /*0054*/ 	.word	0x00000000


	//----- nvinfo : EIATTR_CBANK_PARAM_SIZE
	.align		4
.L_35:
        /*0058*/ 	.byte	0x03, 0x19
        /*005a*/ 	.short	0x0010


	//----- nvinfo : EIATTR_PARAM_CBANK
	.align		4
        /*005c*/ 	.byte	0x04, 0x0a
        /*005e*/ 	.short	(.L_37 - .L_36)
	.align		4
.L_36:
        /*0060*/ 	.word	index@(.nv.constant0.default_function_kernel_1)
        /*0064*/ 	.short	0x0380
        /*0066*/ 	.short	0x0010


	//----- nvinfo : EIATTR_SW_WAR
	.align		4
.L_37:
        /*0068*/ 	.byte	0x04, 0x36
        /*006a*/ 	.short	(.L_39 - .L_38)
.L_38:
        /*006c*/ 	.word	0x00000008
.L_39:


//--------------------- .nv.callgraph             --------------------------
	.section	.nv.callgraph,"",@"SHT_CUDA_CALLGRAPH"
	.align	4
	.sectionentsize	8
	.align		4
        /*0000*/ 	.word	0x00000000
	.align		4
        /*0004*/ 	.word	0xffffffff
	.align		4
        /*0008*/ 	.word	0x00000000
	.align		4
        /*000c*/ 	.word	0xfffffffe
	.align		4
        /*0010*/ 	.word	0x00000000
	.align		4
        /*0014*/ 	.word	0xfffffffd
	.align		4
        /*0018*/ 	.word	0x00000000
	.align		4
        /*001c*/ 	.word	0xfffffffc


//--------------------- .text.default_function_kernel --------------------------
	.section	.text.default_function_kernel,"ax",@progbits
	.align	128
        .global         default_function_kernel
        .type           default_function_kernel,@function
        .size           default_function_kernel,(.L_x_10 - default_function_kernel)
        .other          default_function_kernel,@"STO_CUDA_ENTRY STV_DEFAULT"
default_function_kernel:
.text.default_function_kernel:
[----:B------:R-:W-:Y:S01]  /*0000*/  LDC R1, c[0x0][0x37c] ;  /* 0x0000df00ff017b82 */ /* 0x000fe20000000800 */
[----:B------:R-:W0:Y:S07]  /*0010*/  S2R R9, SR_CTAID.X ;  /* 0x0000000000097919 */ /* 0x000e2e0000002500 */
[----:B------:R-:W0:Y:S01]  /*0020*/  LDC.64 R2, c[0x0][0x388] ;  /* 0x0000e200ff027b82 */ /* 0x000e220000000a00 */
[----:B------:R-:W1:Y:S07]  /*0030*/  LDCU.64 UR4, c[0x0][0x358] ;  /* 0x00006b00ff0477ac */ /* 0x000e6e0008000a00 */
[----:B------:R-:W2:Y:S01]  /*0040*/  LDC.64 R4, c[0x0][0x380] ;  /* 0x0000e000ff047b82 */ /* 0x000ea20000000a00 */
[----:B0-----:R-:W-:-:S06]  /*0050*/  IMAD.WIDE.U32 R2, R9, 0x4, R2 ;  /* 0x0000000409027825 */ /* 0x001fcc00078e0002 */
[----:B-1----:R-:W3:Y:S01]  /*0060*/  LDG.E.CONSTANT R2, desc[UR4][R2.64] ;  /* 0x0000000402027981 */ /* 0x002ee2000c1e9900 */
[----:B--2---:R-:W-:-:S04]  /*0070*/  IMAD.WIDE.U32 R4, R9, 0x4, R4 ;  /* 0x0000000409047825 */ /* 0x004fc800078e0004 */
[----:B---3--:R-:W-:-:S06]  /*0080*/  FMUL.RZ R7, R2, 0.15915493667125701904 ;  /* 0x3e22f98302077820 */ /* 0x008fcc000040c000 */
[----:B------:R-:W0:Y:S02]  /*0090*/  MUFU.SIN R7, R7 ;  /* 0x0000000700077308 */ /* 0x000e240000000400 */
[----:B0-----:R-:W-:Y:S01]  /*00a0*/  STG.E desc[UR4][R4.64], R7 ;  /* 0x0000000704007986 */ /* 0x001fe2000c101904 */
[----:B------:R-:W-:Y:S05]  /*00b0*/  EXIT ;  /* 0x000000000000794d */ /* 0x000fea0003800000 */
.L_x_0:
[----:B------:R-:W-:-:S00]  /*00c0*/  BRA `(.L_x_0) ;  /* 0xfffffffc00fc7947 */ /* 0x000fc0000383ffff */
[----:B------:R-:W-:-:S00]  /*00d0*/  NOP ;  /* 0x0000000000007918 */ /* 0x000fc00000000000 */
        /* <DEDUP_REMOVED lines=10> */
.L_x_10:


//--------------------- .text.default_function_kernel_1 --------------------------
	.section	.text.default_function_kernel_1,"ax",@progbits
	.align	128
        .global         default_function_kernel_1
        .type           default_function_kernel_1,@function
        .size           default_function_kernel_1,(.L_x_11 - default_function_kernel_1)
        .other          default_function_kernel_1,@"STO_CUDA_ENTRY STV_DEFAULT"
default_function_kernel_1:
.text.default_function_kernel_1:
[----:B------:R-:W-:Y:S01]  /*0000*/  LDC R1, c[0x0][0x37c] ;  /* 0x0000df00ff017b82 */ /* 0x000fe20000000800 */
[----:B------:R-:W0:Y:S07]  /*0010*/  S2R R0, SR_TID.X ;  /* 0x0000000000007919 */ /* 0x000e2e0000002100 */
[----:B------:R-:W1:Y:S01]  /*0020*/  S2UR UR4, SR_CTAID.X ;  /* 0x00000000000479c3 */ /* 0x000e620000002500 */
[----:B------:R-:W2:Y:S07]  /*0030*/  LDCU.64 UR6, c[0x0][0x358] ;  /* 0x00006b00ff0677ac */ /* 0x000eae0008000a00 */
[----:B------:R-:W3:Y:S01]  /*0040*/  LDC.64 R2, c[0x0][0x388] ;  /* 0x0000e200ff027b82 */ /* 0x000ee20000000a00 */
[----:B-1----:R-:W-:-:S06]  /*0050*/  USHF.L.U32 UR4, UR4, 0x4, URZ ;  /* 0x0000000404047899 */ /* 0x002fcc00080006ff */
[----:B0-----:R-:W-:-:S05]  /*0060*/  LOP3.LUT R0, R0, UR4, RZ, 0xfc, !PT ;  /* 0x0000000400007c12 */ /* 0x001fca000f8efcff */
[----:B---3--:R-:W-:-:S06]  /*0070*/  IMAD.WIDE.U32 R2, R0, 0x4, R2 ;  /* 0x0000000400027825 */ /* 0x008fcc00078e0002 */
[----:B--2---:R-:W2:Y:S01]  /*0080*/  LDG.E.CONSTANT R2, desc[UR6][R2.64] ;  /* 0x0000000602027981 */ /* 0x004ea2000c1e9900 */
[----:B------:R-:W-:Y:S01]  /*0090*/  HFMA2 R10, -RZ, RZ, 1.625, 0 ;  /* 0x3e800000ff0a7431 */ /* 0x000fe200000001ff */
[----:B------:R-:W-:Y:S01]  /*00a0*/  MOV R12, 0x3d39bf78 ;  /* 0x3d39bf78000c7802 */ /* 0x000fe20000000f00 */
[----:B------:R-:W-:Y:S01]  /*00b0*/  BSSY.RECONVERGENT B0, `(.L_x_1) ;  /* 0x0000068000007945 */ /* 0x000fe20003800200 */
[----:B--2---:R-:W-:-:S06]  /*00c0*/  FMUL.RZ R4, R2, 0.15915493667125701904 ;  /* 0x3e22f98302047820 */ /* 0x004fcc000040c000 */
[----:B------:R-:W0:Y:S02]  /*00d0*/  MUFU.SIN R4, R4 ;  /* 0x0000000400047308 */ /* 0x000e240000000400 */
[----:B0-----:R-:W-:-:S06]  /*00e0*/  FFMA R5, R4, R4, 1 ;  /* 0x3f80000004057423 */ /* 0x001fcc0000000004 */
[----:B------:R-:W0:Y:S02]  /*00f0*/  MUFU.RSQ R6, R5 ;  /* 0x0000000500067308 */ /* 0x000e240000001400 */
[----:B0-----:R-:W-:-:S06]  /*0100*/  FFMA R6, R5, R6, 1 ;  /* 0x3f80000005067423 */ /* 0x001fcc0000000006 */
[----:B------:R-:W0:Y:S02]  /*0110*/  MUFU.RCP R7, R6 ;  /* 0x0000000600077308 */ /* 0x000e240000001000 */
[----:B0-----:R-:W-:-:S04]  /*0120*/  FMUL R7, |R4|, R7 ;  /* 0x0000000704077220 */ /* 0x001fc80000400200 */
[----:B------:R-:W-:-:S04]  /*0130*/  FFMA R7, |R4|, R7, |R4| ;  /* 0x0000000704077223 */ /* 0x000fc80000000604 */
[C---:B------:R-:W-:Y:S01]  /*0140*/  FADD.RZ R8, R7.reuse, 1 ;  /* 0x3f80000007087421 */ /* 0x040fe2000000c000 */
[----:B------:R-:W-:-:S04]  /*0150*/  ISETP.GE.U32.AND P0, PT, R7, 0x7f800000, PT ;  /* 0x7f8000000700780c */ /* 0x000fc80003f06070 */
[----:B------:R-:W-:Y:S02]  /*0160*/  IADD3 R8, PT, PT, R8, -0x3f400000, RZ ;  /* 0xc0c0000008087810 */ /* 0x000fe40007ffe0ff */
[----:B------:R-:W-:Y:S02]  /*0170*/  ISETP.GT.AND P1, PT, R7, -0x40800000, P0 ;  /* 0xbf8000000700780c */ /* 0x000fe40000724270 */
[----:B------:R-:W-:-:S04]  /*0180*/  LOP3.LUT R8, R8, 0xff800000, RZ, 0xc0, !PT ;  /* 0xff80000008087812 */ /* 0x000fc800078ec0ff */
[----:B------:R-:W-:Y:S02]  /*0190*/  IADD3 R9, PT, PT, -R8, 0x40800000, RZ ;  /* 0x4080000008097810 */ /* 0x000fe40007ffe1ff */
[-C--:B------:R-:W-:Y:S02]  /*01a0*/  IADD3 R3, PT, PT, R7, -R8.reuse, RZ ;  /* 0x8000000807037210 */ /* 0x080fe40007ffe0ff */
[----:B------:R-:W-:Y:S01]  /*01b0*/  I2FP.F32.S32 R8, R8 ;  /* 0x0000000800087245 */ /* 0x000fe20000201400 */
[----:B------:R-:W-:-:S04]  /*01c0*/  FFMA R10, R9, R10, -1 ;  /* 0xbf800000090a7423 */ /* 0x000fc8000000000a */
[----:B------:R-:W-:Y:S01]  /*01d0*/  FADD R3, R3, R10 ;  /* 0x0000000a03037221 */ /* 0x000fe20000000000 */
[----:B------:R-:W-:-:S03]  /*01e0*/  FMUL R8, R8, 1.1920928955078125e-07 ;  /* 0x3400000008087820 */ /* 0x000fc60000400000 */
[----:B------:R-:W-:-:S04]  /*01f0*/  FFMA R6, R3, -R12, 0.10546888411045074463 ;  /* 0x3dd8001203067423 */ /* 0x000fc8000000080c */
[----:B------:R-:W-:-:S04]  /*0200*/  FFMA R6, R3, R6, -0.13229703903198242188 ;  /* 0xbe0778e003067423 */ /* 0x000fc80000000006 */
[----:B------:R-:W-:-:S04]  /*0210*/  FFMA R6, R3, R6, 0.14491446316242218018 ;  /* 0x3e14647503067423 */ /* 0x000fc80000000006 */
[----:B------:R-:W-:-:S04]  /*0220*/  FFMA R6, R3, R6, -0.16641564667224884033 ;  /* 0xbe2a68dd03067423 */ /* 0x000fc80000000006 */
[----:B------:R-:W-:-:S04]  /*0230*/  FFMA R6, R3, R6, 0.19988867640495300293 ;  /* 0x3e4caf9e03067423 */ /* 0x000fc80000000006 */
[----:B------:R-:W-:-:S04]  /*0240*/  FFMA R6, R3, R6, -0.25000196695327758789 ;  /* 0xbe80004203067423 */ /* 0x000fc80000000006 */
[----:B------:R-:W-:-:S04]  /*0250*/  FFMA R6, R3, R6, 0.33333510160446166992 ;  /* 0x3eaaaae603067423 */ /* 0x000fc80000000006 */
[----:B------:R-:W-:-:S04]  /*0260*/  FFMA R6, R3, R6, -0.5 ;  /* 0xbf00000003067423 */ /* 0x000fc80000000006 */
[----:B------:R-:W-:-:S04]  /*0270*/  FMUL R6, R3, R6 ;  /* 0x0000000603067220 */ /* 0x000fc80000400000 */
[----:B------:R-:W-:Y:S01]  /*0280*/  FFMA R3, R3, R6, R3 ;  /* 0x0000000603037223 */ /* 0x000fe20000000003 */
[----:B------:R-:W-:-:S03]  /*0290*/  @P0 MOV R6, 0x7f800000 ;  /* 0x7f80000000060802 */ /* 0x000fc60000000f00 */
[----:B------:R-:W-:Y:S02]  /*02a0*/  FFMA R3, R8, 0.69314718246459960938, R3 ;  /* 0x3f31721808037823 */ /* 0x000fe40000000003 */
[C---:B------:R-:W-:Y:S01]  /*02b0*/  @P1 FFMA R3, R7.reuse, R6, +INF ;  /* 0x7f80000007031423 */ /* 0x040fe20000000006 */
[----:B------:R-:W-:-:S04]  /*02c0*/  @P0 FSETP.NEU.AND P1, PT, R7, RZ, PT ;  /* 0x000000ff0700020b */ /* 0x000fc80003f2d000 */
[----:B------:R-:W-:Y:S02]  /*02d0*/  @P0 FSEL R3, R3, -RZ, P1 ;  /* 0x800000ff03030208 */ /* 0x000fe40000800000 */
[----:B------:R-:W-:Y:S02]  /*02e0*/  FSETP.NAN.AND P0, PT, |R4|, |R4|, PT ;  /* 0x400000040400720b */ /* 0x000fe40003f08200 */
[----:B------:R-:W-:-:S04]  /*02f0*/  LOP3.LUT R4, R3, 0x80000000, R4, 0xb8, !PT ;  /* 0x8000000003047812 */ /* 0x000fc800078eb804 */
[----:B------:R-:W-:Y:S01]  /*0300*/  FSEL R8, R4, R3, !P0 ;  /* 0x0000000304087208 */ /* 0x000fe20004000000 */
[----:B------:R-:W-:-:S03]  /*0310*/  FADD R3, |R2|, -RZ ;  /* 0x800000ff02037221 */ /* 0x000fc60000000200 */
[----:B------:R-:W-:-:S13]  /*0320*/  FSETP.GEU.AND P0, PT, |R2|, |R8|, PT ;  /* 0x400000080200720b */ /* 0x000fda0003f0e200 */
[----:B------:R-:W-:Y:S05]  /*0330*/  @!P0 BRA `(.L_x_2) ;  /* 0x0000000000fc8947 */ /* 0x000fea0003800000 */
[----:B------:R-:W-:-:S05]  /*0340*/  FMUL R6, |R8|, 8388608 ;  /* 0x4b00000008067820 */ /* 0x000fca0000400200 */
[----:B------:R-:W-:-:S13]  /*0350*/  FSETP.GTU.AND P0, PT, R3, R6, PT ;  /* 0x000000060300720b */ /* 0x000fda0003f0c000 */
[----:B------:R-:W-:Y:S05]  /*0360*/  @P0 BRA `(.L_x_3) ;  /* 0x0000000000780947 */ /* 0x000fea0003800000 */
[C---:B------:R-:W-:Y:S01]  /*0370*/  FMUL R4, |R8|.reuse, 16777216 ;  /* 0x4b80000008047820 */ /* 0x040fe20000400200 */
[C---:B------:R-:W-:Y:S01]  /*0380*/  FSETP.GEU.AND P0, PT, |R8|.reuse, 1.175494350822287508e-38, PT ;  /* 0x008000000800780b */ /* 0x040fe20003f0e200 */
[----:B------:R-:W-:Y:S01]  /*0390*/  FMUL R6, R3, 16777216 ;  /* 0x4b80000003067820 */ /* 0x000fe20000400000 */
[----:B------:R-:W-:Y:S01]  /*03a0*/  FADD R7, |R8|, -RZ ;  /* 0x800000ff08077221 */ /* 0x000fe20000000200 */
[----:B------:R-:W-:Y:S01]  /*03b0*/  BSSY.RECONVERGENT B1, `(.L_x_4) ;  /* 0x0000017000017945 */ /* 0x000fe20003800200 */
[----:B------:R-:W-:Y:S02]  /*03c0*/  FSEL R4, R4, |R8|, !P0 ;  /* 0x4000000804047208 */ /* 0x000fe40004000000 */
[----:B------:R-:W-:-:S04]  /*03d0*/  FSEL R5, R6, R3, !P0 ;  /* 0x0000000306057208 */ /* 0x000fc80004000000 */
[----:B------:R-:W0:Y:S02]  /*03e0*/  MUFU.RCP R4, R4 ;  /* 0x0000000400047308 */ /* 0x000e240000001000 */
[----:B0-----:R-:W-:-:S06]  /*03f0*/  FMUL R5, R4, R5 ;  /* 0x0000000504057220 */ /* 0x001fcc0000400000 */
[----:B------:R-:W0:Y:S02]  /*0400*/  FRND.TRUNC R6, R5 ;  /* 0x0000000500067307 */ /* 0x000e24000020d000 */
[----:B0-----:R-:W-:-:S05]  /*0410*/  FFMA R9, -|R8|, R6, R3 ;  /* 0x0000000608097223 */ /* 0x001fca0000000303 */
[----:B------:R-:W-:-:S13]  /*0420*/  ISETP.GE.U32.AND P0, PT, R9, R7, PT ;  /* 0x000000070900720c */ /* 0x000fda0003f06070 */
[----:B------:R-:W-:Y:S05]  /*0430*/  @!P0 BRA `(.L_x_5) ;  /* 0x0000000000388947 */ /* 0x000fea0003800000 */
[----:B------:R-:W-:-:S04]  /*0440*/  ISETP.GE.U32.AND P0, PT, R9, -0x7fffffff, PT ;  /* 0x800000010900780c */ /* 0x000fc80003f06070 */
[----:B------:R-:W-:-:S09]  /*0450*/  FSETP.GEU.OR P1, PT, R9, -|R8|, !P0 ;  /* 0xc00000080900720b */ /* 0x000fd2000472e400 */
[----:B------:R-:W-:-:S04]  /*0460*/  @P0 FADD R4, R6, -1 ;  /* 0xbf80000006040421 */ /* 0x000fc80000000000 */
[----:B------:R-:W-:-:S05]  /*0470*/  @!P1 FADD R4, R4, -1 ;  /* 0xbf80000004049421 */ /* 0x000fca0000000000 */
[----:B------:R-:W-:Y:S01]  /*0480*/  @P0 MOV R6, R4 ;  /* 0x0000000400060202 */ /* 0x000fe20000000f00 */
[----:B------:R-:W-:Y:S06]  /*0490*/  @P0 BRA `(.L_x_5) ;  /* 0x0000000000200947 */ /* 0x000fec0003800000 */
[----:B------:R-:W-:Y:S01]  /*04a0*/  FADD R4, |R8|, |R8| ;  /* 0x4000000808047221 */ /* 0x000fe20000000200 */
[----:B------:R-:W-:-:S04]  /*04b0*/  FADD R6, R6, 1 ;  /* 0x3f80000006067421 */ /* 0x000fc80000000000 */
[----:B------:R-:W-:-:S13]  /*04c0*/  FSETP.GE.AND P0, PT, R9, R4, PT ;  /* 0x000000040900720b */ /* 0x000fda0003f06000 */
[----:B------:R-:W-:-:S05]  /*04d0*/  @P0 FFMA R4, |R8|, -3, R9 ;  /* 0xc040000008040823 */ /* 0x000fca0000000209 */
[----:B------:R-:W-:Y:S01]  /*04e0*/  FSETP.GE.AND P1, PT, R4, RZ, P0 ;  /* 0x000000ff0400720b */ /* 0x000fe20000726000 */
[----:B------:R-:W-:-:S12]  /*04f0*/  @P0 FADD R4, R6, 1 ;  /* 0x3f80000006040421 */ /* 0x000fd80000000000 */
[----:B------:R-:W-:-:S05]  /*0500*/  @P1 FADD R4, R4, 1 ;  /* 0x3f80000004041421 */ /* 0x000fca0000000000 */
[----:B------:R-:W-:-:S07]  /*0510*/  @P0 MOV R6, R4 ;  /* 0x0000000400060202 */ /* 0x000fce0000000f00 */
.L_x_5:
[----:B------:R-:W-:Y:S05]  /*0520*/  BSYNC.RECONVERGENT B1 ;  /* 0x0000000000017941 */ /* 0x000fea0003800200 */
.L_x_4:
[----:B------:R-:W-:Y:S01]  /*0530*/  FFMA R3, -|R8|, R6, R3 ;  /* 0x0000000608037223 */ /* 0x000fe20000000303 */
[----:B------:R-:W-:Y:S06]  /*0540*/  BRA `(.L_x_2) ;  /* 0x0000000000787947 */ /* 0x000fec0003800000 */
.L_x_3:
[----:B------:R-:W-:Y:S01]  /*0550*/  LOP3.LUT R10, R6, 0xff800000, RZ, 0xc0, !PT ;  /* 0xff800000060a7812 */ /* 0x000fe200078ec0ff */
[----:B------:R-:W-:Y:S01]  /*0560*/  BSSY.RECONVERGENT B1, `(.L_x_6) ;  /* 0x000001a000017945 */ /* 0x000fe20003800200 */
[----:B------:R-:W-:Y:S02]  /*0570*/  FSETP.GT.AND P2, PT, |R8|, RZ, PT ;  /* 0x000000ff0800720b */ /* 0x000fe40003f44200 */
[C---:B------:R-:W-:Y:S02]  /*0580*/  IADD3 R5, PT, PT, R3.reuse, 0xb800000, -R10 ;  /* 0x0b80000003057810 */ /* 0x040fe40007ffe80a */
[----:B------:R-:W-:Y:S02]  /*0590*/  LOP3.LUT R4, R3, 0x7fffff, RZ, 0xc0, !PT ;  /* 0x007fffff03047812 */ /* 0x000fe400078ec0ff */
[----:B------:R-:W-:Y:S02]  /*05a0*/  LOP3.LUT P1, R5, R5, 0xff800000, RZ, 0xc0, !PT ;  /* 0xff80000005057812 */ /* 0x000fe4000782c0ff */
[----:B------:R-:W-:-:S02]  /*05b0*/  ISETP.GT.U32.AND P0, PT, R3, 0x7f7fffff, PT ;  /* 0x7f7fffff0300780c */ /* 0x000fc40003f04070 */
[----:B------:R-:W-:Y:S02]  /*05c0*/  FSEL R3, R10, +QNAN , P2 ;  /* 0x7fffffff0a037808 */ /* 0x000fe40001000000 */
[----:B------:R-:W-:Y:S02]  /*05d0*/  LOP3.LUT R4, R4, 0x3f800000, RZ, 0xfc, !PT ;  /* 0x3f80000004047812 */ /* 0x000fe400078efcff */
[----:B------:R-:W-:-:S05]  /*05e0*/  FSEL R8, R3, +QNAN , !P0 ;  /* 0x7fffffff03087808 */ /* 0x000fca0004000000 */
[----:B------:R-:W-:Y:S05]  /*05f0*/  @!P1 BRA `(.L_x_7) ;  /* 0x0000000000409947 */ /* 0x000fea0003800000 */
[----:B------:R-:W-:-:S04]  /*0600*/  LOP3.LUT R3, R6, 0x7fffff, RZ, 0xc0, !PT ;  /* 0x007fffff06037812 */ /* 0x000fc800078ec0ff */
[----:B------:R-:W-:-:S04]  /*0610*/  LOP3.LUT R9, R3, 0x3f800000, RZ, 0xfc, !PT ;  /* 0x3f80000003097812 */ /* 0x000fc800078efcff */
[----:B------:R0:W1:Y:S03]  /*0620*/  MUFU.RCP R10, R9 ;  /* 0x00000009000a7308 */ /* 0x0000660000001000 */
.L_x_8:
[----:B------:R-:W-:-:S04]  /*0630*/  VIMNMX.U32 R3, PT, PT, R5, 0xb800000, PT ;  /* 0x0b80000005037848 */ /* 0x000fc80003fe0000 */
[C---:B------:R-:W-:Y:S02]  /*0640*/  IADD3 R4, PT, PT, R3.reuse, R4, RZ ;  /* 0x0000000403047210 */ /* 0x040fe40007ffe0ff */
[----:B------:R-:W-:-:S03]  /*0650*/  IADD3 R5, PT, PT, -R3, R5, RZ ;  /* 0x0000000503057210 */ /* 0x000fc60007ffe1ff */
[----:B-1----:R-:W-:Y:S01]  /*0660*/  FMUL R7, R10, R4 ;  /* 0x000000040a077220 */ /* 0x002fe20000400000 */
[----:B------:R-:W-:-:S03]  /*0670*/  ISETP.NE.AND P1, PT, R5, RZ, PT ;  /* 0x000000ff0500720c */ /* 0x000fc60003f25270 */
[----:B------:R-:W-:-:S04]  /*0680*/  FFMA R6, -R9, R7, R4 ;  /* 0x0000000709067223 */ /* 0x000fc80000000104 */
[----:B------:R-:W-:-:S04]  /*0690*/  FFMA R7, R10, R6, R7 ;  /* 0x000000060a077223 */ /* 0x000fc80000000007 */
[----:B------:R-:W-:-:S04]  /*06a0*/  FFMA R6, -R9, R7, R4 ;  /* 0x0000000709067223 */ /* 0x000fc80000000104 */
[----:B------:R-:W-:-:S04]  /*06b0*/  FFMA.RZ R6, R10, R6, R7 ;  /* 0x000000060a067223 */ /* 0x000fc8000000c007 */
[----:B------:R-:W1:Y:S02]  /*06c0*/  FRND.TRUNC R7, R6 ;  /* 0x0000000600077307 */ /* 0x000e64000020d000 */
[----:B-1----:R-:W-:-:S05]  /*06d0*/  FFMA R4, -R9, R7, R4 ;  /* 0x0000000709047223 */ /* 0x002fca0000000104 */
[----:B------:R-:W-:-:S13]  /*06e0*/  ISETP.NE.AND P0, PT, R4, RZ, PT ;  /* 0x000000ff0400720c */ /* 0x000fda0003f05270 */
[----:B------:R-:W-:Y:S05]  /*06f0*/  @P0 BRA P1, `(.L_x_8) ;  /* 0xfffffffc00cc0947 */ /* 0x000fea000083ffff */
.L_x_7:
[----:B------:R-:W-:Y:S05]  /*0700*/  BSYNC.RECONVERGENT B1 ;  /* 0x0000000000017941 */ /* 0x000fea0003800200 */
.L_x_6:
[----:B------:R-:W-:-:S04]  /*0710*/  FMUL R3, R4, 1.1920928955078125e-07 ;  /* 0x3400000004037820 */ /* 0x000fc80000400000 */
[----:B------:R-:W-:-:S07]  /*0720*/  FMUL R3, R8, R3 ;  /* 0x0000000308037220 */ /* 0x000fce0000400000 */
.L_x_2:
[----:B------:R-:W-:Y:S05]  /*0730*/  BSYNC.RECONVERGENT B0 ;  /* 0x0000000000007941 */ /* 0x000fea0003800200 */
.L_x_1:
[----:B------:R-:W1:Y:S01]  /*0740*/  LDC.64 R4, c[0x0][0x380] ;  /* 0x0000e000ff047b82 */ /* 0x000e620000000a00 */
[C---:B------:R-:W-:Y:S02]  /*0750*/  FSETP.NAN.AND P0, PT, |R3|.reuse, |R3|, PT ;  /* 0x400000030300720b */ /* 0x040fe40003f08200 */
[----:B------:R-:W-:-:S04]  /*0760*/  LOP3.LUT R2, R3, 0x80000000, R2, 0xb8, !PT ;  /* 0x8000000003027812 */ /* 0x000fc800078eb802 */
[----:B------:R-:W-:Y:S01]  /*0770*/  FSEL R7, R3, R2, P0 ;  /* 0x0000000203077208 */ /* 0x000fe20000000000 */
[----:B-1----:R-:W-:-:S05]  /*0780*/  IMAD.WIDE.U32 R2, R0, 0x4, R4 ;  /* 0x0000000400027825 */ /* 0x002fca00078e0004 */
[----:B------:R-:W-:Y:S01]  /*0790*/  STG.E desc[UR6][R2.64], R7 ;  /* 0x0000000702007986 */ /* 0x000fe2000c101906 */
[----:B------:R-:W-:Y:S05]  /*07a0*/  EXIT ;  /* 0x000000000000794d */ /* 0x000fea0003800000 */
.L_x_9:
        /* <DEDUP_REMOVED lines=13> */
.L_x_11:


//--------------------- .nv.shared.reserved.0     --------------------------
	.section	.nv.shared.reserved.0,"aw",@nobits
	.weak		__nv_reservedSMEM_offset_0_alias
	.size		__nv_reservedSMEM_offset_0_alias, 0, 64
	.other		__nv_reservedSMEM_offset_0_alias,@"STO_CUDA_RESERVED_SHARED STV_DEFAULT"
__nv_reservedSMEM_offset_0_alias:
	.zero		0
	.zero		64


//--------------------- .nv.constant0.default_function_kernel --------------------------
	.section	.nv.constant0.default_function_kernel,"a",@progbits
	.sectionflags	@""
	.align	4
.nv.constant0.default_function_kernel:
	.zero		912


//--------------------- .nv.constant0.default_function_kernel_1 --------------------------
	.section	.nv.constant0.default_function_kernel_1,"a",@progbits
	.sectionflags	@""
	.align	4
.nv.constant0.default_function_kernel_1:
	.zero		912


//--------------------- SYMBOLS --------------------------

	.type		.nv.reservedSmem.offset0,@object
	.size		.nv.reservedSmem.offset0,0x4
